	.headerflags	@"EF_CUDA_TEXMODE_UNIFIED EF_CUDA_64BIT_ADDRESS EF_CUDA_SM89 EF_CUDA_VIRTUAL_SM(EF_CUDA_SM89)"
	.elftype	@"ET_EXEC"


//--------------------- .nv.info                  --------------------------
	.section	.nv.info,"",@"SHT_CUDA_INFO"
	.align	4


	//----- nvinfo : EIATTR_REGCOUNT
	.align		4
        /*0000*/ 	.byte	0x04, 0x2f
        /*0002*/ 	.short	(.L_1 - .L_0)
	.align		4
.L_0:
        /*0004*/ 	.word	index@(triton__0d1d2de)
        /*0008*/ 	.word	0x00000010


	//----- nvinfo : EIATTR_MAX_STACK_SIZE
	.align		4
.L_1:
        /*000c*/ 	.byte	0x04, 0x23
        /*000e*/ 	.short	(.L_3 - .L_2)
	.align		4
.L_2:
        /*0010*/ 	.word	index@(triton__0d1d2de)
        /*0014*/ 	.word	0x00000000


	//----- nvinfo : EIATTR_MIN_STACK_SIZE
	.align		4
.L_3:
        /*0018*/ 	.byte	0x04, 0x12
        /*001a*/ 	.short	(.L_5 - .L_4)
	.align		4
.L_4:
        /*001c*/ 	.word	index@(triton__0d1d2de)
        /*0020*/ 	.word	0x00000000


	//----- nvinfo : EIATTR_FRAME_SIZE
	.align		4
.L_5:
        /*0024*/ 	.byte	0x04, 0x11
        /*0026*/ 	.short	(.L_7 - .L_6)
	.align		4
.L_6:
        /*0028*/ 	.word	index@(triton__0d1d2de)
        /*002c*/ 	.word	0x00000000
.L_7:


//--------------------- .nv.info.triton__0d1d2de  --------------------------
	.section	.nv.info.triton__0d1d2de,"",@"SHT_CUDA_INFO"
	.align	4


	//----- nvinfo : EIATTR_CUDA_API_VERSION
	.align		4
        /*0000*/ 	.byte	0x04, 0x37
        /*0002*/ 	.short	(.L_9 - .L_8)
.L_8:
        /*0004*/ 	.word	0x0000007b


	//----- nvinfo : EIATTR_PARAM_CBANK
	.align		4
.L_9:
        /*0008*/ 	.byte	0x04, 0x0a
        /*000a*/ 	.short	(.L_11 - .L_10)
	.align		4
.L_10:
        /*000c*/ 	.word	index@(.nv.constant0.triton__0d1d2de)
        /*0010*/ 	.short	0x0160
        /*0012*/ 	.short	0x0014


	//----- nvinfo : EIATTR_CBANK_PARAM_SIZE
	.align		4
.L_11:
        /*0014*/ 	.byte	0x03, 0x19
        /*0016*/ 	.short	0x0014


	//----- nvinfo : EIATTR_KPARAM_INFO
	.align		4
        /*0018*/ 	.byte	0x04, 0x17
        /*001a*/ 	.short	(.L_13 - .L_12)
.L_12:
        /*001c*/ 	.word	0x00000000
        /*0020*/ 	.short	0x0002
        /*0022*/ 	.short	0x0010
        /*0024*/ 	.byte	0x00, 0xf0, 0x11, 0x00


	//----- nvinfo : EIATTR_KPARAM_INFO
	.align		4
.L_13:
        /*0028*/ 	.byte	0x04, 0x17
        /*002a*/ 	.short	(.L_15 - .L_14)
.L_14:
        /*002c*/ 	.word	0x00000000
        /*0030*/ 	.short	0x0001
        /*0032*/ 	.short	0x0008
        /*0034*/ 	.byte	0x00, 0xf0, 0x21, 0x00


	//----- nvinfo : EIATTR_KPARAM_INFO
	.align		4
.L_15:
        /*0038*/ 	.byte	0x04, 0x17
        /*003a*/ 	.short	(.L_17 - .L_16)
.L_16:
        /*003c*/ 	.word	0x00000000
        /*0040*/ 	.short	0x0000
        /*0042*/ 	.short	0x0000
        /*0044*/ 	.byte	0x00, 0xf0, 0x21, 0x00


	//----- nvinfo : EIATTR_MAXREG_COUNT
	.align		4
.L_17:
        /*0048*/ 	.byte	0x03, 0x1b
        /*004a*/ 	.short	0x00ff


	//----- nvinfo : EIATTR_EXIT_INSTR_OFFSETS
	.align		4
        /*004c*/ 	.byte	0x04, 0x1c
        /*004e*/ 	.short	(.L_19 - .L_18)


	//   ....[0]....
.L_18:
        /*0050*/ 	.word	0x00000300


	//----- nvinfo : EIATTR_MAX_THREADS
	.align		4
.L_19:
        /*0054*/ 	.byte	0x04, 0x05
        /*0056*/ 	.short	(.L_21 - .L_20)
.L_20:
        /*0058*/ 	.word	0x00000080
        /*005c*/ 	.word	0x00000001
        /*0060*/ 	.word	0x00000001
.L_21:


//--------------------- .nv.rel.action            --------------------------
	.section	.nv.rel.action,"",@"SHT_CUDA_RELOCINFO"
	.align	8
	.sectionentsize	8
        /*0000*/ 	.byte	0x73, 0x00, 0x00, 0x00, 0x00, 0x00, 0x00, 0x00, 0x00, 0x00, 0x00, 0x11, 0x25, 0x00, 0x05, 0x36


//--------------------- .nv.constant0.triton__0d1d2de --------------------------
	.section	.nv.constant0.triton__0d1d2de,"a",@progbits
	.align	4
.nv.constant0.triton__0d1d2de:
	.zero		372


//--------------------- .text.triton__0d1d2de     --------------------------
	.section	.text.triton__0d1d2de,"ax",@progbits
	.sectioninfo	@"SHI_REGISTERS=16"
	.align	128
        .global         triton__0d1d2de
        .type           triton__0d1d2de,@function
        .size           triton__0d1d2de,(.L_x_1 - triton__0d1d2de)
        .other          triton__0d1d2de,@"STO_CUDA_ENTRY STV_DEFAULT"
triton__0d1d2de:
.text.triton__0d1d2de:
[----:B------:R-:W-:-:S02]  /*0000*/  IMAD.MOV.U32 R1, RZ, RZ, c[0x0][0x28] ;  /* 0x00000a00ff017624 */ /* 0x000fc400078e00ff */
[----:B------:R-:W0:Y:S01]  /*0010*/  S2R R0, SR_TID.X ;  /* 0x0000000000007919 */ /* 0x000e220000002100 */
[----:B------:R-:W-:-:S03]  /*0020*/  ULDC.64 UR4, c[0x0][0x118] ;  /* 0x0000460000047ab9 */ /* 0x000fc60000000a00 */
[----:B------:R-:W1:Y:S01]  /*0030*/  S2R R5, SR_CTAID.X ;  /* 0x0000000000057919 */ /* 0x000e620000002500 */
[----:B0-----:R-:W-:Y:S01]  /*0040*/  IMAD.SHL.U32 R0, R0, 0x8, RZ ;  /* 0x0000000800007824 */ /* 0x001fe200078e00ff */
[----:B-1----:R-:W-:-:S04]  /*0050*/  SHF.R.S32.HI R3, RZ, 0x15, R5 ;  /* 0x00000015ff037819 */ /* 0x002fc80000011405 */
[----:B------:R-:W-:Y:S02]  /*0060*/  LOP3.LUT R0, R0, 0x3f8, RZ, 0xc0, !PT ;  /* 0x000003f800007812 */ /* 0x000fe400078ec0ff */
[----:B------:R-:W-:-:S03]  /*0070*/  SGXT R3, R3, 0x1 ;  /* 0x000000010303781a */ /* 0x000fc60000000200 */
[----:B------:R-:W-:-:S05]  /*0080*/  IMAD R0, R5, 0x400, R0 ;  /* 0x0000040005007824 */ /* 0x000fca00078e0200 */
[CC--:B------:R-:W-:Y:S02]  /*0090*/  LEA.HI R2, R3.reuse, R0.reuse, RZ, 0x8 ;  /* 0x0000000003027211 */ /* 0x0c0fe400078f40ff */
[----:B------:R-:W-:Y:S02]  /*00a0*/  LEA.HI R3, R3, R0, RZ, 0x14 ;  /* 0x0000000003037211 */ /* 0x000fe400078fa0ff */
[--C-:B------:R-:W-:Y:S02]  /*00b0*/  SHF.R.S32.HI R4, RZ, 0x8, R2.reuse ;  /* 0x00000008ff047819 */ /* 0x100fe40000011402 */
[----:B------:R-:W-:Y:S02]  /*00c0*/  SHF.R.S32.HI R5, RZ, 0x1f, R2 ;  /* 0x0000001fff057819 */ /* 0x000fe40000011402 */
[----:B------:R-:W-:Y:S02]  /*00d0*/  SHF.R.S32.HI R3, RZ, 0x14, R3 ;  /* 0x00000014ff037819 */ /* 0x000fe40000011403 */
[----:B------:R-:W-:-:S03]  /*00e0*/  LEA.HI R5, R5, R4, RZ, 0xb ;  /* 0x0000000405057211 */ /* 0x000fc600078f58ff */
[----:B------:R-:W-:Y:S01]  /*00f0*/  IMAD.SHL.U32 R3, R3, 0x400, RZ ;  /* 0x0000040003037824 */ /* 0x000fe200078e00ff */
[----:B------:R-:W-:Y:S02]  /*0100*/  LOP3.LUT R7, R5, 0xff800, RZ, 0xc0, !PT ;  /* 0x000ff80005077812 */ /* 0x000fe400078ec0ff */
[----:B------:R-:W-:-:S03]  /*0110*/  LOP3.LUT R5, R2, 0xffffff00, RZ, 0xc0, !PT ;  /* 0xffffff0002057812 */ /* 0x000fc600078ec0ff */
[----:B------:R-:W-:Y:S01]  /*0120*/  IMAD.IADD R7, R4, 0x1, -R7 ;  /* 0x0000000104077824 */ /* 0x000fe200078e0a07 */
[----:B------:R-:W-:Y:S01]  /*0130*/  SHF.R.S32.HI R4, RZ, 0x1f, R3 ;  /* 0x0000001fff047819 */ /* 0x000fe20000011403 */
[----:B------:R-:W-:Y:S02]  /*0140*/  IMAD.IADD R2, R0, 0x1, -R5 ;  /* 0x0000000100027824 */ /* 0x000fe400078e0a05 */
[----:B------:R-:W-:-:S03]  /*0150*/  IMAD.SHL.U32 R7, R7, 0x1000, RZ ;  /* 0x0000100007077824 */ /* 0x000fc600078e00ff */
[----:B------:R-:W-:Y:S02]  /*0160*/  SHF.R.S32.HI R5, RZ, 0x1f, R2 ;  /* 0x0000001fff057819 */ /* 0x000fe40000011402 */
[----:B------:R-:W-:Y:S02]  /*0170*/  IADD3 R2, P0, P1, R7, R2, R3 ;  /* 0x0000000207027210 */ /* 0x000fe4000791e003 */
[----:B------:R-:W-:-:S04]  /*0180*/  SHF.R.S32.HI R7, RZ, 0x1f, R7 ;  /* 0x0000001fff077819 */ /* 0x000fc80000011407 */
[----:B------:R-:W-:Y:S02]  /*0190*/  IADD3.X R5, R7, R5, R4, P0, P1 ;  /* 0x0000000507057210 */ /* 0x000fe400007e2404 */
[----:B------:R-:W-:-:S04]  /*01a0*/  LEA R4, P0, R2, c[0x0][0x160], 0x1 ;  /* 0x0000580002047a11 */ /* 0x000fc800078008ff */
[----:B------:R-:W-:-:S06]  /*01b0*/  LEA.HI.X R5, R2, c[0x0][0x164], R5, 0x1, P0 ;  /* 0x0000590002057a11 */ /* 0x000fcc00000f0c05 */
[----:B------:R-:W2:Y:S01]  /*01c0*/  LDG.E.EL.128 R4, [R4.64+0x600] ;  /* 0x0006000404047981 */ /* 0x000ea2000c2e1d00 */
[----:B------:R-:W-:Y:S01]  /*01d0*/  IMAD.MOV.U32 R13, RZ, RZ, 0x2 ;  /* 0x00000002ff0d7424 */ /* 0x000fe200078e00ff */
[----:B--2---:R-:W-:Y:S01]  /*01e0*/  PRMT R2, R4, 0x7632, R2 ;  /* 0x0000763204027816 */ /* 0x004fe20000000002 */
[----:B------:R-:W-:Y:S01]  /*01f0*/  IMAD.U32 R11, R6, 0x10000, RZ ;  /* 0x00010000060b7824 */ /* 0x000fe200078e00ff */
[C---:B------:R-:W-:Y:S01]  /*0200*/  PRMT R3, R5.reuse, 0x7632, R3 ;  /* 0x0000763205037816 */ /* 0x040fe20000000003 */
[----:B------:R-:W-:Y:S01]  /*0210*/  IMAD.U32 R9, R4, 0x10000, RZ ;  /* 0x0001000004097824 */ /* 0x000fe200078e00ff */
[----:B------:R-:W-:Y:S01]  /*0220*/  PRMT R8, R6, 0x7632, R8 ;  /* 0x0000763206087816 */ /* 0x000fe20000000008 */
[----:B------:R-:W-:Y:S01]  /*0230*/  IMAD.U32 R10, R5, 0x10000, RZ ;  /* 0x00010000050a7824 */ /* 0x000fe200078e00ff */
[----:B------:R-:W-:Y:S01]  /*0240*/  PRMT R6, R7, 0x7632, R6 ;  /* 0x0000763207067816 */ /* 0x000fe20000000006 */
[----:B------:R-:W-:Y:S02]  /*0250*/  IMAD.U32 R2, R2, 0x10000, RZ ;  /* 0x0001000002027824 */ /* 0x000fe400078e00ff */
[----:B------:R-:W-:-:S02]  /*0260*/  IMAD.U32 R3, R3, 0x10000, RZ ;  /* 0x0001000003037824 */ /* 0x000fc400078e00ff */
[----:B------:R-:W-:Y:S01]  /*0270*/  IMAD.U32 R7, R7, 0x10000, RZ ;  /* 0x0001000007077824 */ /* 0x000fe200078e00ff */
[----:B------:R-:W-:Y:S01]  /*0280*/  F2FP.BF16.F32.PACK_AB R4, R2, R9 ;  /* 0x000000090204723e */ /* 0x000fe200000010ff */
[----:B------:R-:W-:Y:S01]  /*0290*/  IMAD.U32 R8, R8, 0x10000, RZ ;  /* 0x0001000008087824 */ /* 0x000fe200078e00ff */
[----:B------:R-:W-:Y:S01]  /*02a0*/  F2FP.BF16.F32.PACK_AB R5, R3, R10 ;  /* 0x0000000a0305723e */ /* 0x000fe200000010ff */
[----:B------:R-:W-:Y:S02]  /*02b0*/  IMAD.U32 R12, R6, 0x10000, RZ ;  /* 0x00010000060c7824 */ /* 0x000fe400078e00ff */
[----:B------:R-:W-:Y:S01]  /*02c0*/  IMAD.WIDE R2, R0, R13, c[0x0][0x168] ;  /* 0x00005a0000027625 */ /* 0x000fe200078e020d */
[----:B------:R-:W-:Y:S02]  /*02d0*/  F2FP.BF16.F32.PACK_AB R6, R8, R11 ;  /* 0x0000000b0806723e */ /* 0x000fe400000010ff */
[----:B------:R-:W-:-:S05]  /*02e0*/  F2FP.BF16.F32.PACK_AB R7, R12, R7 ;  /* 0x000000070c07723e */ /* 0x000fca00000010ff */
[----:B------:R-:W-:Y:S01]  /*02f0*/  STG.E.128 [R2.64], R4 ;  /* 0x0000000402007986 */ /* 0x000fe2000c101d04 */
[----:B------:R-:W-:Y:S05]  /*0300*/  EXIT ;  /* 0x000000000000794d */ /* 0x000fea0003800000 */
.L_x_0:
[----:B------:R-:W-:-:S00]  /*0310*/  BRA `(.L_x_0) ;  /* 0xfffffff000007947 */ /* 0x000fc0000383ffff */
[----:B------:R-:W-:-:S00]  /*0320*/  NOP ;  /* 0x0000000000007918 */ /* 0x000fc00000000000 */
        /* <DEDUP_REMOVED lines=13> */
.L_x_1:
